	.headerflags	@"EF_CUDA_TEXMODE_UNIFIED EF_CUDA_64BIT_ADDRESS EF_CUDA_ACCELERATORS EF_CUDA_SM90 EF_CUDA_VIRTUAL_SM(EF_CUDA_SM90)"
	.elftype	@"ET_EXEC"


//--------------------- .nv.info                  --------------------------
	.section	.nv.info,"",@"SHT_CUDA_INFO"
	.align	4


	//----- nvinfo : EIATTR_REGCOUNT
	.align		4
        /*0000*/ 	.byte	0x04, 0x2f
        /*0002*/ 	.short	(.L_1 - .L_0)
	.align		4
.L_0:
        /*0004*/ 	.word	index@(triton_poi_fused_convolution_leaky_relu_leaky_relu_backward_0)
        /*0008*/ 	.word	0x0000000c


	//----- nvinfo : EIATTR_MIN_STACK_SIZE
	.align		4
.L_1:
        /*000c*/ 	.byte	0x04, 0x12
        /*000e*/ 	.short	(.L_3 - .L_2)
	.align		4
.L_2:
        /*0010*/ 	.word	index@(triton_poi_fused_convolution_leaky_relu_leaky_relu_backward_0)
        /*0014*/ 	.word	0x00000000


	//----- nvinfo : EIATTR_FRAME_SIZE
	.align		4
.L_3:
        /*0018*/ 	.byte	0x04, 0x11
        /*001a*/ 	.short	(.L_5 - .L_4)
	.align		4
.L_4:
        /*001c*/ 	.word	index@(triton_poi_fused_convolution_leaky_relu_leaky_relu_backward_0)
        /*0020*/ 	.word	0x00000000


	//----- nvinfo : EIATTR_MIN_STACK_SIZE
	.align		4
.L_5:
        /*0024*/ 	.byte	0x04, 0x12
        /*0026*/ 	.short	(.L_7 - .L_6)
	.align		4
.L_6:
        /*0028*/ 	.word	index@(triton_poi_fused_convolution_leaky_relu_leaky_relu_backward_0)
        /*002c*/ 	.word	0x00000000
.L_7:


//--------------------- .nv.info.triton_poi_fused_convolution_leaky_relu_leaky_relu_backward_0 --------------------------
	.section	.nv.info.triton_poi_fused_convolution_leaky_relu_leaky_relu_backward_0,"",@"SHT_CUDA_INFO"
	.sectionflags	@""
	.align	4


	//----- nvinfo : EIATTR_CUDA_API_VERSION
	.align		4
        /*0000*/ 	.byte	0x04, 0x37
        /*0002*/ 	.short	(.L_9 - .L_8)
.L_8:
        /*0004*/ 	.word	0x0000007c


	//----- nvinfo : EIATTR_KPARAM_INFO
	.align		4
.L_9:
        /*0008*/ 	.byte	0x04, 0x17
        /*000a*/ 	.short	(.L_11 - .L_10)
.L_10:
        /*000c*/ 	.word	0x00000000
        /*0010*/ 	.short	0x0003
        /*0012*/ 	.short	0x0018
        /*0014*/ 	.byte	0x00, 0xf0, 0x11, 0x00


	//----- nvinfo : EIATTR_KPARAM_INFO
	.align		4
.L_11:
        /*0018*/ 	.byte	0x04, 0x17
        /*001a*/ 	.short	(.L_13 - .L_12)
.L_12:
        /*001c*/ 	.word	0x00000000
        /*0020*/ 	.short	0x0002
        /*0022*/ 	.short	0x0010
        /*0024*/ 	.byte	0x00, 0xf4, 0x21, 0x00


	//----- nvinfo : EIATTR_KPARAM_INFO
	.align		4
.L_13:
        /*0028*/ 	.byte	0x04, 0x17
        /*002a*/ 	.short	(.L_15 - .L_14)
.L_14:
        /*002c*/ 	.word	0x00000000
        /*0030*/ 	.short	0x0001
        /*0032*/ 	.short	0x0008
        /*0034*/ 	.byte	0x00, 0xf4, 0x21, 0x00


	//----- nvinfo : EIATTR_KPARAM_INFO
	.align		4
.L_15:
        /*0038*/ 	.byte	0x04, 0x17
        /*003a*/ 	.short	(.L_17 - .L_16)
.L_16:
        /*003c*/ 	.word	0x00000000
        /*0040*/ 	.short	0x0000
        /*0042*/ 	.short	0x0000
        /*0044*/ 	.byte	0x00, 0xf4, 0x21, 0x00


	//----- nvinfo : EIATTR_SPARSE_MMA_MASK
	.align		4
.L_17:
        /*0048*/ 	.byte	0x03, 0x50
        /*004a*/ 	.short	0x0000


	//----- nvinfo : EIATTR_MAXREG_COUNT
	.align		4
        /*004c*/ 	.byte	0x03, 0x1b
        /*004e*/ 	.short	0x00ff


	//----- nvinfo : EIATTR_EXIT_INSTR_OFFSETS
	.align		4
        /*0050*/ 	.byte	0x04, 0x1c
        /*0052*/ 	.short	(.L_19 - .L_18)


	//   ....[0]....
.L_18:
        /*0054*/ 	.word	0x00000240


	//----- nvinfo : EIATTR_REQNTID
	.align		4
.L_19:
        /*0058*/ 	.byte	0x04, 0x10
        /*005a*/ 	.short	(.L_21 - .L_20)
.L_20:
        /*005c*/ 	.word	0x00000100
        /*0060*/ 	.word	0x00000001
        /*0064*/ 	.word	0x00000001


	//----- nvinfo : EIATTR_CBANK_PARAM_SIZE
	.align		4
.L_21:
        /*0068*/ 	.byte	0x03, 0x19
        /*006a*/ 	.short	0x001c


	//----- nvinfo : EIATTR_PARAM_CBANK
	.align		4
        /*006c*/ 	.byte	0x04, 0x0a
        /*006e*/ 	.short	(.L_23 - .L_22)
	.align		4
.L_22:
        /*0070*/ 	.word	index@(.nv.constant0.triton_poi_fused_convolution_leaky_relu_leaky_relu_backward_0)
        /*0074*/ 	.short	0x0210
        /*0076*/ 	.short	0x001c


	//----- nvinfo : EIATTR_SW_WAR
	.align		4
.L_23:
        /*0078*/ 	.byte	0x04, 0x36
        /*007a*/ 	.short	(.L_25 - .L_24)
.L_24:
        /*007c*/ 	.word	0x00000008
.L_25:


//--------------------- .nv.callgraph             --------------------------
	.section	.nv.callgraph,"",@"SHT_CUDA_CALLGRAPH"
	.align	4
	.sectionentsize	8
	.align		4
        /*0000*/ 	.word	0x00000000
	.align		4
        /*0004*/ 	.word	0xffffffff
	.align		4
        /*0008*/ 	.word	0x00000000
	.align		4
        /*000c*/ 	.word	0xfffffffe
	.align		4
        /*0010*/ 	.word	0x00000000
	.align		4
        /*0014*/ 	.word	0xfffffffd
	.align		4
        /*0018*/ 	.word	0x00000000
	.align		4
        /*001c*/ 	.word	0xfffffffc


//--------------------- .text.triton_poi_fused_convolution_leaky_relu_leaky_relu_backward_0 --------------------------
	.section	.text.triton_poi_fused_convolution_leaky_relu_leaky_relu_backward_0,"ax",@progbits
	.align	128
        .global         triton_poi_fused_convolution_leaky_relu_leaky_relu_backward_0
        .type           triton_poi_fused_convolution_leaky_relu_leaky_relu_backward_0,@function
        .size           triton_poi_fused_convolution_leaky_relu_leaky_relu_backward_0,(.L_x_1 - triton_poi_fused_convolution_leaky_relu_leaky_relu_backward_0)
        .other          triton_poi_fused_convolution_leaky_relu_leaky_relu_backward_0,@"STO_CUDA_ENTRY STV_DEFAULT"
triton_poi_fused_convolution_leaky_relu_leaky_relu_backward_0:
.text.triton_poi_fused_convolution_leaky_relu_leaky_relu_backward_0:
[----:B------:R-:W-:Y:S01]  /*0000*/  LDC R1, c[0x0][0x28] ;  /* 0x00000a00ff017b82 */ /* 0x000fe20000000800 */
[----:B------:R-:W1:Y:S07]  /*0010*/  S2R R0, SR_TID.X ;  /* 0x0000000000007919 */ /* 0x000e6e0000002100 */
[----:B------:R-:W2:Y:S01]  /*0020*/  LDC.64 R4, c[0x0][0x218] ;  /* 0x00008600ff047b82 */ /* 0x000ea20000000a00 */
[----:B------:R-:W-:Y:S01]  /*0030*/  ULDC.64 UR4, c[0x0][0x208] ;  /* 0x0000820000047ab9 */ /* 0x000fe20000000a00 */
[----:B------:R-:W-:Y:S01]  /*0040*/  ULDC.64 UR6, c[0x0][0x220] ;  /* 0x0000880000067ab9 */ /* 0x000fe20000000a00 */
[----:B------:R-:W3:Y:S05]  /*0050*/  S2R R7, SR_CTAID.X ;  /* 0x0000000000077919 */ /* 0x000eea0000002500 */
[----:B------:R-:W4:Y:S01]  /*0060*/  LDC.64 R2, c[0x0][0x210] ;  /* 0x00008400ff027b82 */ /* 0x000f220000000a00 */
[----:B-1----:R-:W-:Y:S01]  /*0070*/  IMAD.SHL.U32 R0, R0, 0x2, RZ ;  /* 0x0000000200007824 */ /* 0x002fe200078e00ff */
[----:B---3--:R-:W-:-:S04]  /*0080*/  SHF.R.S32.HI R6, RZ, 0x16, R7 ;  /* 0x00000016ff067819 */ /* 0x008fc80000011407 */
[----:B------:R-:W-:Y:S02]  /*0090*/  LOP3.LUT R0, R0, 0x1fe, RZ, 0xc0, !PT ;  /* 0x000001fe00007812 */ /* 0x000fe400078ec0ff */
[----:B------:R-:W-:-:S03]  /*00a0*/  SGXT R6, R6, 0x1 ;  /* 0x000000010606781a */ /* 0x000fc60000000200 */
[----:B------:R-:W-:-:S04]  /*00b0*/  IMAD R7, R7, 0x200, R0 ;  /* 0x0000020007077824 */ /* 0x000fc800078e0200 */
[----:B----4-:R-:W-:Y:S01]  /*00c0*/  IMAD.WIDE R2, R7, 0x4, R2 ;  /* 0x0000000407027825 */ /* 0x010fe200078e0202 */
[----:B------:R-:W-:-:S04]  /*00d0*/  LEA.HI R6, R6, R7, RZ, 0xc ;  /* 0x0000000706067211 */ /* 0x000fc800078f60ff */
[----:B------:R-:W-:-:S04]  /*00e0*/  SHF.R.S32.HI R6, RZ, 0xc, R6 ;  /* 0x0000000cff067819 */ /* 0x000fc80000011406 */
[----:B------:R-:W-:-:S04]  /*00f0*/  LEA.HI R0, R6, R6, RZ, 0x6 ;  /* 0x0000000606007211 */ /* 0x000fc800078f30ff */
[----:B------:R-:W-:-:S05]  /*0100*/  LOP3.LUT R9, R0, 0xffffffc0, RZ, 0xc0, !PT ;  /* 0xffffffc000097812 */ /* 0x000fca00078ec0ff */
[----:B------:R-:W-:-:S04]  /*0110*/  IMAD.IADD R9, R6, 0x1, -R9 ;  /* 0x0000000106097824 */ /* 0x000fc800078e0a09 */
[----:B--2---:R-:W-:Y:S02]  /*0120*/  IMAD.WIDE R4, R9, 0x4, R4 ;  /* 0x0000000409047825 */ /* 0x004fe400078e0204 */
[----:B------:R-:W2:Y:S04]  /*0130*/  LDG.E.64 R8, desc[UR4][R2.64] ;  /* 0x0000000402087981 */ /* 0x000ea8000c1e1b00 */
[----:B------:R-:W2:Y:S01]  /*0140*/  LDG.E.EL R4, desc[UR4][R4.64] ;  /* 0x0000000404047981 */ /* 0x000ea2000c2e1900 */
[----:B------:R-:W-:-:S04]  /*0150*/  IADD3 R6, P2, R7, UR6, RZ ;  /* 0x0000000607067c10 */ /* 0x000fc8000ff5e0ff */
[----:B------:R-:W-:Y:S02]  /*0160*/  LEA.HI.X.SX32 R7, R7, UR7, 0x1, P2 ;  /* 0x0000000707077c11 */ /* 0x000fe400090f0eff */
[CC--:B--2---:R-:W-:Y:S01]  /*0170*/  FSETP.GT.AND P1, PT, R8.reuse, -R4.reuse, PT ;  /* 0x800000040800720b */ /* 0x0c4fe20003f24000 */
[--C-:B------:R-:W-:Y:S01]  /*0180*/  FADD R8, R8, R4.reuse ;  /* 0x0000000408087221 */ /* 0x100fe20000000000 */
[C---:B------:R-:W-:Y:S01]  /*0190*/  FSETP.GT.AND P0, PT, R9.reuse, -R4, PT ;  /* 0x800000040900720b */ /* 0x040fe20003f04000 */
[----:B------:R-:W-:-:S10]  /*01a0*/  FADD R9, R9, R4 ;  /* 0x0000000409097221 */ /* 0x000fd40000000000 */
[----:B------:R-:W-:Y:S02]  /*01b0*/  @!P1 FMUL R8, R8, 0.050000000745058059692 ;  /* 0x3d4ccccd08089820 */ /* 0x000fe40000400000 */
[----:B------:R-:W-:-:S03]  /*01c0*/  @!P0 FMUL R9, R9, 0.050000000745058059692 ;  /* 0x3d4ccccd09098820 */ /* 0x000fc60000400000 */
[----:B------:R-:W-:Y:S02]  /*01d0*/  FSETP.GT.AND P1, PT, R8, RZ, PT ;  /* 0x000000ff0800720b */ /* 0x000fe40003f24000 */
[----:B------:R-:W-:Y:S01]  /*01e0*/  FSETP.GT.AND P0, PT, R9, RZ, PT ;  /* 0x000000ff0900720b */ /* 0x000fe20003f04000 */
[----:B------:R-:W-:Y:S01]  /*01f0*/  STG.E.64 desc[UR4][R2.64], R8 ;  /* 0x0000000802007986 */ /* 0x000fe2000c101b04 */
[----:B------:R-:W-:Y:S02]  /*0200*/  SEL R0, RZ, 0x1, !P1 ;  /* 0x00000001ff007807 */ /* 0x000fe40004800000 */
[----:B------:R-:W-:-:S05]  /*0210*/  SEL R5, RZ, 0x100, !P0 ;  /* 0x00000100ff057807 */ /* 0x000fca0004000000 */
[----:B------:R-:W-:-:S05]  /*0220*/  IMAD.IADD R5, R0, 0x1, R5 ;  /* 0x0000000100057824 */ /* 0x000fca00078e0205 */
[----:B------:R-:W-:Y:S01]  /*0230*/  STG.E.U16 desc[UR4][R6.64], R5 ;  /* 0x0000000506007986 */ /* 0x000fe2000c101504 */
[----:B------:R-:W-:Y:S05]  /*0240*/  EXIT ;  /* 0x000000000000794d */ /* 0x000fea0003800000 */
.L_x_0:
[----:B------:R-:W-:-:S00]  /*0250*/  BRA `(.L_x_0) ;  /* 0xfffffffc00fc7947 */ /* 0x000fc0000383ffff */
[----:B------:R-:W-:-:S00]  /*0260*/  NOP ;  /* 0x0000000000007918 */ /* 0x000fc00000000000 */
        /* <DEDUP_REMOVED lines=9> */
.L_x_1:


//--------------------- .nv.constant0.triton_poi_fused_convolution_leaky_relu_leaky_relu_backward_0 --------------------------
	.section	.nv.constant0.triton_poi_fused_convolution_leaky_relu_leaky_relu_backward_0,"a",@progbits
	.sectionflags	@""
	.align	4
.nv.constant0.triton_poi_fused_convolution_leaky_relu_leaky_relu_backward_0:
	.zero		556
